//
// Generated by NVIDIA NVVM Compiler
//
// Compiler Build ID: CL-36424714
// Cuda compilation tools, release 13.0, V13.0.88
// Based on NVVM 20.0.0
//

.version 9.0
.target sm_100
.address_size 64

	// .globl	_Z14koggeStoneScanPiS_i
.extern .shared .align 16 .b8 temp[];
.extern .shared .align 16 .b8 sdata[];

.visible .entry _Z14koggeStoneScanPiS_i(
	.param .u64 .ptr .align 1 _Z14koggeStoneScanPiS_i_param_0,
	.param .u64 .ptr .align 1 _Z14koggeStoneScanPiS_i_param_1,
	.param .u32 _Z14koggeStoneScanPiS_i_param_2
)
{
	.reg .pred 	%p<8>;
	.reg .b32 	%r<52>;
	.reg .b64 	%rd<9>;

	ld.param.u64 	%rd2, [_Z14koggeStoneScanPiS_i_param_0];
	ld.param.u64 	%rd1, [_Z14koggeStoneScanPiS_i_param_1];
	ld.param.u32 	%r15, [_Z14koggeStoneScanPiS_i_param_2];
	cvta.to.global.u64 	%rd3, %rd2;
	mov.u32 	%r1, %tid.x;
	shl.b32 	%r2, %r1, 1;
	mul.wide.u32 	%rd4, %r2, 4;
	add.s64 	%rd5, %rd3, %rd4;
	ld.global.u32 	%r17, [%rd5];
	shl.b32 	%r18, %r1, 3;
	mov.u32 	%r19, temp;
	add.s32 	%r3, %r19, %r18;
	or.b32  	%r4, %r2, 1;
	ld.global.u32 	%r20, [%rd5+4];
	st.shared.v2.u32 	[%r3], {%r17, %r20};
	shr.s32 	%r47, %r15, 1;
	setp.lt.s32 	%p1, %r47, 1;
	mov.b32 	%r49, 1;
	@%p1 bra 	$L__BB0_5;
	mov.b32 	%r49, 1;
$L__BB0_2:
	bar.sync 	0;
	setp.ge.s32 	%p2, %r1, %r47;
	@%p2 bra 	$L__BB0_4;
	mul.lo.s32 	%r22, %r49, %r4;
	shl.b32 	%r23, %r22, 2;
	add.s32 	%r25, %r19, %r23;
	ld.shared.u32 	%r26, [%r25+-4];
	shl.b32 	%r27, %r49, 2;
	add.s32 	%r28, %r25, %r27;
	ld.shared.u32 	%r29, [%r28+-4];
	add.s32 	%r30, %r29, %r26;
	st.shared.u32 	[%r28+-4], %r30;
$L__BB0_4:
	shl.b32 	%r49, %r49, 1;
	shr.u32 	%r9, %r47, 1;
	setp.gt.u32 	%p3, %r47, 1;
	mov.u32 	%r47, %r9;
	@%p3 bra 	$L__BB0_2;
$L__BB0_5:
	setp.ne.s32 	%p4, %r1, 0;
	@%p4 bra 	$L__BB0_7;
	shl.b32 	%r31, %r15, 2;
	add.s32 	%r33, %r19, %r31;
	mov.b32 	%r34, 0;
	st.shared.u32 	[%r33+-4], %r34;
$L__BB0_7:
	setp.lt.s32 	%p5, %r15, 2;
	@%p5 bra 	$L__BB0_12;
	mov.b32 	%r50, 1;
$L__BB0_9:
	shr.u32 	%r49, %r49, 1;
	bar.sync 	0;
	setp.ge.u32 	%p6, %r1, %r50;
	@%p6 bra 	$L__BB0_11;
	mul.lo.s32 	%r36, %r49, %r4;
	shl.b32 	%r37, %r36, 2;
	add.s32 	%r39, %r19, %r37;
	ld.shared.u32 	%r40, [%r39+-4];
	shl.b32 	%r41, %r49, 2;
	add.s32 	%r42, %r39, %r41;
	ld.shared.u32 	%r43, [%r42+-4];
	st.shared.u32 	[%r39+-4], %r43;
	add.s32 	%r44, %r43, %r40;
	st.shared.u32 	[%r42+-4], %r44;
$L__BB0_11:
	shl.b32 	%r50, %r50, 1;
	setp.lt.s32 	%p7, %r50, %r15;
	@%p7 bra 	$L__BB0_9;
$L__BB0_12:
	cvta.to.global.u64 	%rd6, %rd1;
	bar.sync 	0;
	ld.shared.v2.u32 	{%r45, %r46}, [%r3];
	add.s64 	%rd8, %rd6, %rd4;
	st.global.u32 	[%rd8], %r45;
	st.global.u32 	[%rd8+4], %r46;
	ret;

}
	// .globl	_Z12blellochScanPiS_i
.visible .entry _Z12blellochScanPiS_i(
	.param .u64 .ptr .align 1 _Z12blellochScanPiS_i_param_0,
	.param .u64 .ptr .align 1 _Z12blellochScanPiS_i_param_1,
	.param .u32 _Z12blellochScanPiS_i_param_2
)
{
	.reg .pred 	%p<8>;
	.reg .b32 	%r<52>;
	.reg .b64 	%rd<9>;

	ld.param.u64 	%rd2, [_Z12blellochScanPiS_i_param_0];
	ld.param.u64 	%rd1, [_Z12blellochScanPiS_i_param_1];
	ld.param.u32 	%r15, [_Z12blellochScanPiS_i_param_2];
	cvta.to.global.u64 	%rd3, %rd2;
	mov.u32 	%r1, %tid.x;
	shl.b32 	%r2, %r1, 1;
	mul.wide.u32 	%rd4, %r2, 4;
	add.s64 	%rd5, %rd3, %rd4;
	ld.global.u32 	%r17, [%rd5];
	shl.b32 	%r18, %r1, 3;
	mov.u32 	%r19, temp;
	add.s32 	%r3, %r19, %r18;
	or.b32  	%r4, %r2, 1;
	ld.global.u32 	%r20, [%rd5+4];
	st.shared.v2.u32 	[%r3], {%r17, %r20};
	shr.s32 	%r47, %r15, 1;
	setp.lt.s32 	%p1, %r47, 1;
	mov.b32 	%r49, 1;
	@%p1 bra 	$L__BB1_5;
	mov.b32 	%r49, 1;
$L__BB1_2:
	bar.sync 	0;
	setp.ge.s32 	%p2, %r1, %r47;
	@%p2 bra 	$L__BB1_4;
	mul.lo.s32 	%r22, %r49, %r4;
	shl.b32 	%r23, %r22, 2;
	add.s32 	%r25, %r19, %r23;
	ld.shared.u32 	%r26, [%r25+-4];
	shl.b32 	%r27, %r49, 2;
	add.s32 	%r28, %r25, %r27;
	ld.shared.u32 	%r29, [%r28+-4];
	add.s32 	%r30, %r29, %r26;
	st.shared.u32 	[%r28+-4], %r30;
$L__BB1_4:
	shl.b32 	%r49, %r49, 1;
	shr.u32 	%r9, %r47, 1;
	setp.gt.u32 	%p3, %r47, 1;
	mov.u32 	%r47, %r9;
	@%p3 bra 	$L__BB1_2;
$L__BB1_5:
	setp.ne.s32 	%p4, %r1, 0;
	@%p4 bra 	$L__BB1_7;
	shl.b32 	%r31, %r15, 2;
	add.s32 	%r33, %r19, %r31;
	mov.b32 	%r34, 0;
	st.shared.u32 	[%r33+-4], %r34;
$L__BB1_7:
	setp.lt.s32 	%p5, %r15, 2;
	@%p5 bra 	$L__BB1_12;
	mov.b32 	%r50, 1;
$L__BB1_9:
	shr.u32 	%r49, %r49, 1;
	bar.sync 	0;
	setp.ge.u32 	%p6, %r1, %r50;
	@%p6 bra 	$L__BB1_11;
	mul.lo.s32 	%r36, %r49, %r4;
	shl.b32 	%r37, %r36, 2;
	add.s32 	%r39, %r19, %r37;
	ld.shared.u32 	%r40, [%r39+-4];
	shl.b32 	%r41, %r49, 2;
	add.s32 	%r42, %r39, %r41;
	ld.shared.u32 	%r43, [%r42+-4];
	st.shared.u32 	[%r39+-4], %r43;
	add.s32 	%r44, %r43, %r40;
	st.shared.u32 	[%r42+-4], %r44;
$L__BB1_11:
	shl.b32 	%r50, %r50, 1;
	setp.lt.s32 	%p7, %r50, %r15;
	@%p7 bra 	$L__BB1_9;
$L__BB1_12:
	cvta.to.global.u64 	%rd6, %rd1;
	bar.sync 	0;
	ld.shared.v2.u32 	{%r45, %r46}, [%r3];
	add.s64 	%rd8, %rd6, %rd4;
	st.global.u32 	[%rd8], %r45;
	st.global.u32 	[%rd8+4], %r46;
	ret;

}
	// .globl	_Z19simpleInclusiveScanPiS_i
.visible .entry _Z19simpleInclusiveScanPiS_i(
	.param .u64 .ptr .align 1 _Z19simpleInclusiveScanPiS_i_param_0,
	.param .u64 .ptr .align 1 _Z19simpleInclusiveScanPiS_i_param_1,
	.param .u32 _Z19simpleInclusiveScanPiS_i_param_2
)
{
	.reg .pred 	%p<7>;
	.reg .b32 	%r<28>;
	.reg .b64 	%rd<9>;

	ld.param.u64 	%rd1, [_Z19simpleInclusiveScanPiS_i_param_0];
	ld.param.u64 	%rd2, [_Z19simpleInclusiveScanPiS_i_param_1];
	ld.param.u32 	%r11, [_Z19simpleInclusiveScanPiS_i_param_2];
	mov.u32 	%r1, %tid.x;
	mov.u32 	%r13, %ctaid.x;
	mov.u32 	%r2, %ntid.x;
	mad.lo.s32 	%r3, %r13, %r2, %r1;
	setp.ge.s32 	%p1, %r3, %r11;
	mov.b32 	%r25, 0;
	@%p1 bra 	$L__BB2_2;
	cvta.to.global.u64 	%rd3, %rd1;
	mul.wide.s32 	%rd4, %r3, 4;
	add.s64 	%rd5, %rd3, %rd4;
	ld.global.u32 	%r25, [%rd5];
$L__BB2_2:
	shl.b32 	%r14, %r1, 2;
	mov.u32 	%r15, sdata;
	add.s32 	%r6, %r15, %r14;
	st.shared.u32 	[%r6], %r25;
	bar.sync 	0;
	setp.lt.u32 	%p2, %r2, 2;
	@%p2 bra 	$L__BB2_9;
	mov.b32 	%r26, 1;
$L__BB2_4:
	setp.lt.u32 	%p3, %r1, %r26;
	mov.b32 	%r27, 0;
	@%p3 bra 	$L__BB2_6;
	sub.s32 	%r18, %r1, %r26;
	shl.b32 	%r19, %r18, 2;
	add.s32 	%r21, %r15, %r19;
	ld.shared.u32 	%r27, [%r21];
$L__BB2_6:
	setp.lt.u32 	%p4, %r1, %r26;
	bar.sync 	0;
	@%p4 bra 	$L__BB2_8;
	ld.shared.u32 	%r22, [%r6];
	add.s32 	%r23, %r22, %r27;
	st.shared.u32 	[%r6], %r23;
$L__BB2_8:
	bar.sync 	0;
	shl.b32 	%r26, %r26, 1;
	setp.lt.u32 	%p5, %r26, %r2;
	@%p5 bra 	$L__BB2_4;
$L__BB2_9:
	setp.ge.s32 	%p6, %r3, %r11;
	@%p6 bra 	$L__BB2_11;
	ld.shared.u32 	%r24, [%r6];
	cvta.to.global.u64 	%rd6, %rd2;
	mul.wide.s32 	%rd7, %r3, 4;
	add.s64 	%rd8, %rd6, %rd7;
	st.global.u32 	[%rd8], %r24;
$L__BB2_11:
	ret;

}


// ===== COMPILED SASS (sm_100) =====

	.target	sm_100

	.elftype	@"ET_EXEC"


//--------------------- .note.nv.tkinfo           --------------------------
	.section	.note.nv.tkinfo,"",@"SHT_NOTE"
	.sectionflags	@"SHF_NOTE_NV_TKINFO"
	.tkinfo
        /*0018*/ 	.word	0x00000002
        /*0030*/ 	.string	""
        /*0030*/ 	.string	"ptxas"
        /*0030*/ 	.string	"Cuda compilation tools, release 13.0, V13.0.88"
        /*0030*/ 	.string	"Build cuda_13.0.r13.0/compiler.36424714_0"
        /*0030*/ 	.string	"-arch sm_100 -m 64 "



//--------------------- .note.nv.cuinfo           --------------------------
	.section	.note.nv.cuinfo,"",@"SHT_NOTE"
	.sectionflags	@"SHF_NOTE_NV_CUINFO"
        /*0018*/ 	.short	0x0002
        /*001a*/ 	.short	0x0064
        /*001c*/ 	.short	0x0082
	.zero		2


//--------------------- .nv.info                  --------------------------
	.section	.nv.info,"",@"SHT_CUDA_INFO"
	.align	4


	//----- nvinfo : EIATTR_REGCOUNT
	.align		4
        /*0000*/ 	.byte	0x04, 0x2f
        /*0002*/ 	.short	(.L_1 - .L_0)
	.align		4
.L_0:
        /*0004*/ 	.word	index@(_Z14koggeStoneScanPiS_i)
        /*0008*/ 	.word	0x0000000d


	//----- nvinfo : EIATTR_FRAME_SIZE
	.align		4
.L_1:
        /*000c*/ 	.byte	0x04, 0x11
        /*000e*/ 	.short	(.L_3 - .L_2)
	.align		4
.L_2:
        /*0010*/ 	.word	index@(_Z14koggeStoneScanPiS_i)
        /*0014*/ 	.word	0x00000000


	//----- nvinfo : EIATTR_REGCOUNT
	.align		4
.L_3:
        /*0018*/ 	.byte	0x04, 0x2f
        /*001a*/ 	.short	(.L_5 - .L_4)
	.align		4
.L_4:
        /*001c*/ 	.word	index@(_Z12blellochScanPiS_i)
        /*0020*/ 	.word	0x0000000d


	//----- nvinfo : EIATTR_FRAME_SIZE
	.align		4
.L_5:
        /*0024*/ 	.byte	0x04, 0x11
        /*0026*/ 	.short	(.L_7 - .L_6)
	.align		4
.L_6:
        /*0028*/ 	.word	index@(_Z12blellochScanPiS_i)
        /*002c*/ 	.word	0x00000000


	//----- nvinfo : EIATTR_REGCOUNT
	.align		4
.L_7:
        /*0030*/ 	.byte	0x04, 0x2f
        /*0032*/ 	.short	(.L_9 - .L_8)
	.align		4
.L_8:
        /*0034*/ 	.word	index@(_Z19simpleInclusiveScanPiS_i)
        /*0038*/ 	.word	0x0000000c


	//----- nvinfo : EIATTR_FRAME_SIZE
	.align		4
.L_9:
        /*003c*/ 	.byte	0x04, 0x11
        /*003e*/ 	.short	(.L_11 - .L_10)
	.align		4
.L_10:
        /*0040*/ 	.word	index@(_Z19simpleInclusiveScanPiS_i)
        /*0044*/ 	.word	0x00000000


	//----- nvinfo : EIATTR_MIN_STACK_SIZE
	.align		4
.L_11:
        /*0048*/ 	.byte	0x04, 0x12
        /*004a*/ 	.short	(.L_13 - .L_12)
	.align		4
.L_12:
        /*004c*/ 	.word	index@(_Z19simpleInclusiveScanPiS_i)
        /*0050*/ 	.word	0x00000000


	//----- nvinfo : EIATTR_MIN_STACK_SIZE
	.align		4
.L_13:
        /*0054*/ 	.byte	0x04, 0x12
        /*0056*/ 	.short	(.L_15 - .L_14)
	.align		4
.L_14:
        /*0058*/ 	.word	index@(_Z12blellochScanPiS_i)
        /*005c*/ 	.word	0x00000000


	//----- nvinfo : EIATTR_MIN_STACK_SIZE
	.align		4
.L_15:
        /*0060*/ 	.byte	0x04, 0x12
        /*0062*/ 	.short	(.L_17 - .L_16)
	.align		4
.L_16:
        /*0064*/ 	.word	index@(_Z14koggeStoneScanPiS_i)
        /*0068*/ 	.word	0x00000000
.L_17:


//--------------------- .nv.compat                --------------------------
	.section	.nv.compat,"",@"SHT_CUDA_COMPAT_INFO"
	.align	4
        /*0000*/ 	.byte	0x02, 0x09, 0x00, 0x00, 0x02, 0x02, 0x01, 0x00, 0x02, 0x05, 0x05, 0x00, 0x03, 0x07, 0x01, 0x01
        /*0010*/ 	.byte	0x02, 0x03, 0x00, 0x00, 0x02, 0x06, 0x01, 0x00, 0x04, 0x0b, 0x08, 0x00, 0x09, 0x00, 0x00, 0x00
        /*0020*/ 	.byte	0x00, 0x00, 0x00, 0x00


//--------------------- .nv.info._Z19simpleInclusiveScanPiS_i --------------------------
	.section	.nv.info._Z19simpleInclusiveScanPiS_i,"",@"SHT_CUDA_INFO"
	.sectionflags	@""
	.align	4


	//----- nvinfo : EIATTR_CUDA_API_VERSION
	.align		4
        /*0000*/ 	.byte	0x04, 0x37
        /*0002*/ 	.short	(.L_19 - .L_18)
.L_18:
        /*0004*/ 	.word	0x00000082


	//----- nvinfo : EIATTR_KPARAM_INFO
	.align		4
.L_19:
        /*0008*/ 	.byte	0x04, 0x17
        /*000a*/ 	.short	(.L_21 - .L_20)
.L_20:
        /*000c*/ 	.word	0x00000000
        /*0010*/ 	.short	0x0002
        /*0012*/ 	.short	0x0010
        /*0014*/ 	.byte	0x00, 0xf0, 0x11, 0x00


	//----- nvinfo : EIATTR_KPARAM_INFO
	.align		4
.L_21:
        /*0018*/ 	.byte	0x04, 0x17
        /*001a*/ 	.short	(.L_23 - .L_22)
.L_22:
        /*001c*/ 	.word	0x00000000
        /*0020*/ 	.short	0x0001
        /*0022*/ 	.short	0x0008
        /*0024*/ 	.byte	0x00, 0xf5, 0x21, 0x00


	//----- nvinfo : EIATTR_KPARAM_INFO
	.align		4
.L_23:
        /*0028*/ 	.byte	0x04, 0x17
        /*002a*/ 	.short	(.L_25 - .L_24)
.L_24:
        /*002c*/ 	.word	0x00000000
        /*0030*/ 	.short	0x0000
        /*0032*/ 	.short	0x0000
        /*0034*/ 	.byte	0x00, 0xf5, 0x21, 0x00


	//----- nvinfo : EIATTR_SPARSE_MMA_MASK
	.align		4
.L_25:
        /*0038*/ 	.byte	0x03, 0x50
        /*003a*/ 	.short	0x0000


	//----- nvinfo : EIATTR_MAXREG_COUNT
	.align		4
        /*003c*/ 	.byte	0x03, 0x1b
        /*003e*/ 	.short	0x00ff


	//----- nvinfo : EIATTR_NUM_BARRIERS
	.align		4
        /*0040*/ 	.byte	0x02, 0x4c
        /*0042*/ 	.byte	0x01
	.zero		1


	//----- nvinfo : EIATTR_MERCURY_ISA_VERSION
	.align		4
        /*0044*/ 	.byte	0x03, 0x5f
        /*0046*/ 	.short	0x0101


	//----- nvinfo : EIATTR_VRC_CTA_INIT_COUNT
	.align		4
        /*0048*/ 	.byte	0x02, 0x4a
	.zero		1
	.zero		1


	//----- nvinfo : EIATTR_EXIT_INSTR_OFFSETS
	.align		4
        /*004c*/ 	.byte	0x04, 0x1c
        /*004e*/ 	.short	(.L_27 - .L_26)


	//   ....[0]....
.L_26:
        /*0050*/ 	.word	0x00000240


	//   ....[1]....
        /*0054*/ 	.word	0x00000290


	//----- nvinfo : EIATTR_CBANK_PARAM_SIZE
	.align		4
.L_27:
        /*0058*/ 	.byte	0x03, 0x19
        /*005a*/ 	.short	0x0014


	//----- nvinfo : EIATTR_PARAM_CBANK
	.align		4
        /*005c*/ 	.byte	0x04, 0x0a
        /*005e*/ 	.short	(.L_29 - .L_28)
	.align		4
.L_28:
        /*0060*/ 	.word	index@(.nv.constant0._Z19simpleInclusiveScanPiS_i)
        /*0064*/ 	.short	0x0380
        /*0066*/ 	.short	0x0014


	//----- nvinfo : EIATTR_SW_WAR
	.align		4
.L_29:
        /*0068*/ 	.byte	0x04, 0x36
        /*006a*/ 	.short	(.L_31 - .L_30)
.L_30:
        /*006c*/ 	.word	0x00000008
.L_31:


//--------------------- .nv.info._Z12blellochScanPiS_i --------------------------
	.section	.nv.info._Z12blellochScanPiS_i,"",@"SHT_CUDA_INFO"
	.sectionflags	@""
	.align	4


	//----- nvinfo : EIATTR_CUDA_API_VERSION
	.align		4
        /*0000*/ 	.byte	0x04, 0x37
        /*0002*/ 	.short	(.L_33 - .L_32)
.L_32:
        /*0004*/ 	.word	0x00000082


	//----- nvinfo : EIATTR_KPARAM_INFO
	.align		4
.L_33:
        /*0008*/ 	.byte	0x04, 0x17
        /*000a*/ 	.short	(.L_35 - .L_34)
.L_34:
        /*000c*/ 	.word	0x00000000
        /*0010*/ 	.short	0x0002
        /*0012*/ 	.short	0x0010
        /*0014*/ 	.byte	0x00, 0xf0, 0x11, 0x00


	//----- nvinfo : EIATTR_KPARAM_INFO
	.align		4
.L_35:
        /*0018*/ 	.byte	0x04, 0x17
        /*001a*/ 	.short	(.L_37 - .L_36)
.L_36:
        /*001c*/ 	.word	0x00000000
        /*0020*/ 	.short	0x0001
        /*0022*/ 	.short	0x0008
        /*0024*/ 	.byte	0x00, 0xf5, 0x21, 0x00


	//----- nvinfo : EIATTR_KPARAM_INFO
	.align		4
.L_37:
        /*0028*/ 	.byte	0x04, 0x17
        /*002a*/ 	.short	(.L_39 - .L_38)
.L_38:
        /*002c*/ 	.word	0x00000000
        /*0030*/ 	.short	0x0000
        /*0032*/ 	.short	0x0000
        /*0034*/ 	.byte	0x00, 0xf5, 0x21, 0x00


	//----- nvinfo : EIATTR_SPARSE_MMA_MASK
	.align		4
.L_39:
        /*0038*/ 	.byte	0x03, 0x50
        /*003a*/ 	.short	0x0000


	//----- nvinfo : EIATTR_MAXREG_COUNT
	.align		4
        /*003c*/ 	.byte	0x03, 0x1b
        /*003e*/ 	.short	0x00ff


	//----- nvinfo : EIATTR_NUM_BARRIERS
	.align		4
        /*0040*/ 	.byte	0x02, 0x4c
        /*0042*/ 	.byte	0x01
	.zero		1


	//----- nvinfo : EIATTR_MERCURY_ISA_VERSION
	.align		4
        /*0044*/ 	.byte	0x03, 0x5f
        /*0046*/ 	.short	0x0101


	//----- nvinfo : EIATTR_VRC_CTA_INIT_COUNT
	.align		4
        /*0048*/ 	.byte	0x02, 0x4a
	.zero		1
	.zero		1


	//----- nvinfo : EIATTR_EXIT_INSTR_OFFSETS
	.align		4
        /*004c*/ 	.byte	0x04, 0x1c
        /*004e*/ 	.short	(.L_41 - .L_40)


	//   ....[0]....
.L_40:
        /*0050*/ 	.word	0x000003e0


	//----- nvinfo : EIATTR_CBANK_PARAM_SIZE
	.align		4
.L_41:
        /*0054*/ 	.byte	0x03, 0x19
        /*0056*/ 	.short	0x0014


	//----- nvinfo : EIATTR_PARAM_CBANK
	.align		4
        /*0058*/ 	.byte	0x04, 0x0a
        /*005a*/ 	.short	(.L_43 - .L_42)
	.align		4
.L_42:
        /*005c*/ 	.word	index@(.nv.constant0._Z12blellochScanPiS_i)
        /*0060*/ 	.short	0x0380
        /*0062*/ 	.short	0x0014


	//----- nvinfo : EIATTR_SW_WAR
	.align		4
.L_43:
        /*0064*/ 	.byte	0x04, 0x36
        /*0066*/ 	.short	(.L_45 - .L_44)
.L_44:
        /*0068*/ 	.word	0x00000008
.L_45:


//--------------------- .nv.info._Z14koggeStoneScanPiS_i --------------------------
	.section	.nv.info._Z14koggeStoneScanPiS_i,"",@"SHT_CUDA_INFO"
	.sectionflags	@""
	.align	4


	//----- nvinfo : EIATTR_CUDA_API_VERSION
	.align		4
        /*0000*/ 	.byte	0x04, 0x37
        /*0002*/ 	.short	(.L_47 - .L_46)
.L_46:
        /*0004*/ 	.word	0x00000082


	//----- nvinfo : EIATTR_KPARAM_INFO
	.align		4
.L_47:
        /*0008*/ 	.byte	0x04, 0x17
        /*000a*/ 	.short	(.L_49 - .L_48)
.L_48:
        /*000c*/ 	.word	0x00000000
        /*0010*/ 	.short	0x0002
        /*0012*/ 	.short	0x0010
        /*0014*/ 	.byte	0x00, 0xf0, 0x11, 0x00


	//----- nvinfo : EIATTR_KPARAM_INFO
	.align		4
.L_49:
        /*0018*/ 	.byte	0x04, 0x17
        /*001a*/ 	.short	(.L_51 - .L_50)
.L_50:
        /*001c*/ 	.word	0x00000000
        /*0020*/ 	.short	0x0001
        /*0022*/ 	.short	0x0008
        /*0024*/ 	.byte	0x00, 0xf5, 0x21, 0x00


	//----- nvinfo : EIATTR_KPARAM_INFO
	.align		4
.L_51:
        /*0028*/ 	.byte	0x04, 0x17
        /*002a*/ 	.short	(.L_53 - .L_52)
.L_52:
        /*002c*/ 	.word	0x00000000
        /*0030*/ 	.short	0x0000
        /*0032*/ 	.short	0x0000
        /*0034*/ 	.byte	0x00, 0xf5, 0x21, 0x00


	//----- nvinfo : EIATTR_SPARSE_MMA_MASK
	.align		4
.L_53:
        /*0038*/ 	.byte	0x03, 0x50
        /*003a*/ 	.short	0x0000


	//----- nvinfo : EIATTR_MAXREG_COUNT
	.align		4
        /*003c*/ 	.byte	0x03, 0x1b
        /*003e*/ 	.short	0x00ff


	//----- nvinfo : EIATTR_NUM_BARRIERS
	.align		4
        /*0040*/ 	.byte	0x02, 0x4c
        /*0042*/ 	.byte	0x01
	.zero		1


	//----- nvinfo : EIATTR_MERCURY_ISA_VERSION
	.align		4
        /*0044*/ 	.byte	0x03, 0x5f
        /*0046*/ 	.short	0x0101


	//----- nvinfo : EIATTR_VRC_CTA_INIT_COUNT
	.align		4
        /*0048*/ 	.byte	0x02, 0x4a
	.zero		1
	.zero		1


	//----- nvinfo : EIATTR_EXIT_INSTR_OFFSETS
	.align		4
        /*004c*/ 	.byte	0x04, 0x1c
        /*004e*/ 	.short	(.L_55 - .L_54)


	//   ....[0]....
.L_54:
        /*0050*/ 	.word	0x000003e0


	//----- nvinfo : EIATTR_CBANK_PARAM_SIZE
	.align		4
.L_55:
        /*0054*/ 	.byte	0x03, 0x19
        /*0056*/ 	.short	0x0014


	//----- nvinfo : EIATTR_PARAM_CBANK
	.align		4
        /*0058*/ 	.byte	0x04, 0x0a
        /*005a*/ 	.short	(.L_57 - .L_56)
	.align		4
.L_56:
        /*005c*/ 	.word	index@(.nv.constant0._Z14koggeStoneScanPiS_i)
        /*0060*/ 	.short	0x0380
        /*0062*/ 	.short	0x0014


	//----- nvinfo : EIATTR_SW_WAR
	.align		4
.L_57:
        /*0064*/ 	.byte	0x04, 0x36
        /*0066*/ 	.short	(.L_59 - .L_58)
.L_58:
        /*0068*/ 	.word	0x00000008
.L_59:


//--------------------- .nv.callgraph             --------------------------
	.section	.nv.callgraph,"",@"SHT_CUDA_CALLGRAPH"
	.align	4
	.sectionentsize	8
	.align		4
        /*0000*/ 	.word	0x00000000
	.align		4
        /*0004*/ 	.word	0xffffffff
	.align		4
        /*0008*/ 	.word	0x00000000
	.align		4
        /*000c*/ 	.word	0xfffffffe
	.align		4
        /*0010*/ 	.word	0x00000000
	.align		4
        /*0014*/ 	.word	0xfffffffd
	.align		4
        /*0018*/ 	.word	0x00000000
	.align		4
        /*001c*/ 	.word	0xfffffffc


//--------------------- .text._Z19simpleInclusiveScanPiS_i --------------------------
	.section	.text._Z19simpleInclusiveScanPiS_i,"ax",@progbits
	.align	128
        .global         _Z19simpleInclusiveScanPiS_i
        .type           _Z19simpleInclusiveScanPiS_i,@function
        .size           _Z19simpleInclusiveScanPiS_i,(.L_x_13 - _Z19simpleInclusiveScanPiS_i)
        .other          _Z19simpleInclusiveScanPiS_i,@"STO_CUDA_ENTRY STV_DEFAULT"
_Z19simpleInclusiveScanPiS_i:
.text._Z19simpleInclusiveScanPiS_i:
[----:B------:R-:W-:Y:S01]  /*0000*/  LDC R1, c[0x0][0x37c] ;  /* 0x0000df00ff017b82 */ /* 0x000fe20000000800 */
[----:B------:R-:W0:Y:S07]  /*0010*/  S2R R4, SR_TID.X ;  /* 0x0000000000047919 */ /* 0x000e2e0000002100 */
[----:B------:R-:W0:Y:S01]  /*0020*/  S2UR UR4, SR_CTAID.X ;  /* 0x00000000000479c3 */ /* 0x000e220000002500 */
[----:B------:R-:W1:Y:S01]  /*0030*/  LDCU UR5, c[0x0][0x390] ;  /* 0x00007200ff0577ac */ /* 0x000e620008000800 */
[----:B------:R-:W-:Y:S01]  /*0040*/  IMAD.MOV.U32 R0, RZ, RZ, RZ ;  /* 0x000000ffff007224 */ /* 0x000fe200078e00ff */
[----:B------:R-:W2:Y:S05]  /*0050*/  LDCU.64 UR6, c[0x0][0x358] ;  /* 0x00006b00ff0677ac */ /* 0x000eaa0008000a00 */
[----:B------:R-:W0:Y:S02]  /*0060*/  LDC R9, c[0x0][0x360] ;  /* 0x0000d800ff097b82 */ /* 0x000e240000000800 */
[----:B0-----:R-:W-:-:S05]  /*0070*/  IMAD R5, R9, UR4, R4 ;  /* 0x0000000409057c24 */ /* 0x001fca000f8e0204 */
[----:B-1----:R-:W-:-:S13]  /*0080*/  ISETP.GE.AND P0, PT, R5, UR5, PT ;  /* 0x0000000505007c0c */ /* 0x002fda000bf06270 */
[----:B------:R-:W0:Y:S02]  /*0090*/  @!P0 LDC.64 R2, c[0x0][0x380] ;  /* 0x0000e000ff028b82 */ /* 0x000e240000000a00 */
[----:B0-----:R-:W-:-:S05]  /*00a0*/  @!P0 IMAD.WIDE R2, R5, 0x4, R2 ;  /* 0x0000000405028825 */ /* 0x001fca00078e0202 */
[----:B--2---:R-:W2:Y:S01]  /*00b0*/  @!P0 LDG.E R0, desc[UR6][R2.64] ;  /* 0x0000000602008981 */ /* 0x004ea2000c1e1900 */
[----:B------:R-:W0:Y:S01]  /*00c0*/  S2UR UR5, SR_CgaCtaId ;  /* 0x00000000000579c3 */ /* 0x000e220000008800 */
[----:B------:R-:W-:Y:S01]  /*00d0*/  UMOV UR4, 0x400 ;  /* 0x0000040000047882 */ /* 0x000fe20000000000 */
[----:B------:R-:W-:Y:S01]  /*00e0*/  ISETP.GE.U32.AND P0, PT, R9, 0x2, PT ;  /* 0x000000020900780c */ /* 0x000fe20003f06070 */
[----:B0-----:R-:W-:-:S06]  /*00f0*/  ULEA UR4, UR5, UR4, 0x18 ;  /* 0x0000000405047291 */ /* 0x001fcc000f8ec0ff */
[----:B------:R-:W-:-:S05]  /*0100*/  LEA R7, R4, UR4, 0x2 ;  /* 0x0000000404077c11 */ /* 0x000fca000f8e10ff */
[----:B--2---:R0:W-:Y:S01]  /*0110*/  STS [R7], R0 ;  /* 0x0000000007007388 */ /* 0x0041e20000000800 */
[----:B------:R-:W-:Y:S06]  /*0120*/  BAR.SYNC.DEFER_BLOCKING 0x0 ;  /* 0x0000000000007b1d */ /* 0x000fec0000010000 */
[----:B------:R-:W-:Y:S05]  /*0130*/  @!P0 BRA `(.L_x_0) ;  /* 0x0000000000388947 */ /* 0x000fea0003800000 */
[----:B------:R-:W-:-:S05]  /*0140*/  UMOV UR5, 0x1 ;  /* 0x0000000100057882 */ /* 0x000fca0000000000 */
.L_x_1:
[----:B------:R-:W-:Y:S01]  /*0150*/  ISETP.GE.U32.AND P0, PT, R4, UR5, PT ;  /* 0x0000000504007c0c */ /* 0x000fe2000bf06070 */
[----:B0-----:R-:W-:-:S12]  /*0160*/  IMAD.MOV.U32 R0, RZ, RZ, RZ ;  /* 0x000000ffff007224 */ /* 0x001fd800078e00ff */
[----:B------:R-:W-:Y:S01]  /*0170*/  @P0 VIADD R2, R4, -UR5 ;  /* 0x8000000504020c36 */ /* 0x000fe20008000000 */
[----:B------:R-:W-:-:S04]  /*0180*/  USHF.L.U32 UR5, UR5, 0x1, URZ ;  /* 0x0000000105057899 */ /* 0x000fc800080006ff */
[----:B------:R-:W-:-:S05]  /*0190*/  @P0 LEA R2, R2, UR4, 0x2 ;  /* 0x0000000402020c11 */ /* 0x000fca000f8e10ff */
[----:B------:R-:W-:Y:S01]  /*01a0*/  @P0 LDS R0, [R2] ;  /* 0x0000000002000984 */ /* 0x000fe20000000800 */
[----:B------:R-:W-:Y:S06]  /*01b0*/  BAR.SYNC.DEFER_BLOCKING 0x0 ;  /* 0x0000000000007b1d */ /* 0x000fec0000010000 */
[----:B------:R-:W0:Y:S02]  /*01c0*/  @P0 LDS R3, [R7] ;  /* 0x0000000007030984 */ /* 0x000e240000000800 */
[----:B0-----:R-:W-:-:S05]  /*01d0*/  @P0 IMAD.IADD R0, R3, 0x1, R0 ;  /* 0x0000000103000824 */ /* 0x001fca00078e0200 */
[----:B------:R1:W-:Y:S01]  /*01e0*/  @P0 STS [R7], R0 ;  /* 0x0000000007000388 */ /* 0x0003e20000000800 */
[----:B------:R-:W-:Y:S01]  /*01f0*/  BAR.SYNC.DEFER_BLOCKING 0x0 ;  /* 0x0000000000007b1d */ /* 0x000fe20000010000 */
[----:B------:R-:W-:-:S13]  /*0200*/  ISETP.LE.U32.AND P0, PT, R9, UR5, PT ;  /* 0x0000000509007c0c */ /* 0x000fda000bf03070 */
[----:B-1----:R-:W-:Y:S05]  /*0210*/  @!P0 BRA `(.L_x_1) ;  /* 0xfffffffc00cc8947 */ /* 0x002fea000383ffff */
.L_x_0:
[----:B------:R-:W1:Y:S02]  /*0220*/  LDCU UR4, c[0x0][0x390] ;  /* 0x00007200ff0477ac */ /* 0x000e640008000800 */
[----:B-1----:R-:W-:-:S13]  /*0230*/  ISETP.GE.AND P0, PT, R5, UR4, PT ;  /* 0x0000000405007c0c */ /* 0x002fda000bf06270 */
[----:B------:R-:W-:Y:S05]  /*0240*/  @P0 EXIT ;  /* 0x000000000000094d */ /* 0x000fea0003800000 */
[----:B0-----:R-:W0:Y:S01]  /*0250*/  LDS R7, [R7] ;  /* 0x0000000007077984 */ /* 0x001e220000000800 */
[----:B------:R-:W1:Y:S02]  /*0260*/  LDC.64 R2, c[0x0][0x388] ;  /* 0x0000e200ff027b82 */ /* 0x000e640000000a00 */
[----:B-1----:R-:W-:-:S05]  /*0270*/  IMAD.WIDE R2, R5, 0x4, R2 ;  /* 0x0000000405027825 */ /* 0x002fca00078e0202 */
[----:B0-----:R-:W-:Y:S01]  /*0280*/  STG.E desc[UR6][R2.64], R7 ;  /* 0x0000000702007986 */ /* 0x001fe2000c101906 */
[----:B------:R-:W-:Y:S05]  /*0290*/  EXIT ;  /* 0x000000000000794d */ /* 0x000fea0003800000 */
.L_x_2:
[----:B------:R-:W-:-:S00]  /*02a0*/  BRA `(.L_x_2) ;  /* 0xfffffffc00fc7947 */ /* 0x000fc0000383ffff */
[----:B------:R-:W-:-:S00]  /*02b0*/  NOP ;  /* 0x0000000000007918 */ /* 0x000fc00000000000 */
        /* <DEDUP_REMOVED lines=12> */
.L_x_13:


//--------------------- .text._Z12blellochScanPiS_i --------------------------
	.section	.text._Z12blellochScanPiS_i,"ax",@progbits
	.align	128
        .global         _Z12blellochScanPiS_i
        .type           _Z12blellochScanPiS_i,@function
        .size           _Z12blellochScanPiS_i,(.L_x_14 - _Z12blellochScanPiS_i)
        .other          _Z12blellochScanPiS_i,@"STO_CUDA_ENTRY STV_DEFAULT"
_Z12blellochScanPiS_i:
.text._Z12blellochScanPiS_i:
[----:B------:R-:W-:Y:S01]  /*0000*/  LDC R1, c[0x0][0x37c] ;  /* 0x0000df00ff017b82 */ /* 0x000fe20000000800 */
[----:B------:R-:W0:Y:S07]  /*0010*/  S2R R10, SR_TID.X ;  /* 0x00000000000a7919 */ /* 0x000e2e0000002100 */
[----:B------:R-:W1:Y:S01]  /*0020*/  LDC.64 R2, c[0x0][0x380] ;  /* 0x0000e000ff027b82 */ /* 0x000e620000000a00 */
[----:B------:R-:W2:Y:S01]  /*0030*/  LDCU.64 UR8, c[0x0][0x358] ;  /* 0x00006b00ff0877ac */ /* 0x000ea20008000a00 */
[----:B------:R-:W3:Y:S06]  /*0040*/  LDCU UR6, c[0x0][0x390] ;  /* 0x00007200ff0677ac */ /* 0x000eec0008000800 */
[----:B------:R-:W4:Y:S08]  /*0050*/  S2UR UR5, SR_CgaCtaId ;  /* 0x00000000000579c3 */ /* 0x000f300000008800 */
[----:B------:R-:W5:Y:S01]  /*0060*/  LDC R8, c[0x0][0x390] ;  /* 0x0000e400ff087b82 */ /* 0x000f620000000800 */
[----:B0-----:R-:W-:-:S04]  /*0070*/  IMAD.SHL.U32 R5, R10, 0x2, RZ ;  /* 0x000000020a057824 */ /* 0x001fc800078e00ff */
[----:B-1----:R-:W-:-:S05]  /*0080*/  IMAD.WIDE.U32 R2, R5, 0x4, R2 ;  /* 0x0000000405027825 */ /* 0x002fca00078e0002 */
[----:B--2---:R-:W2:Y:S04]  /*0090*/  LDG.E R6, desc[UR8][R2.64] ;  /* 0x0000000802067981 */ /* 0x004ea8000c1e1900 */
[----:B------:R0:W2:Y:S01]  /*00a0*/  LDG.E R7, desc[UR8][R2.64+0x4] ;  /* 0x0000040802077981 */ /* 0x0000a2000c1e1900 */
[----:B------:R-:W-:Y:S01]  /*00b0*/  UMOV UR4, 0x400 ;  /* 0x0000040000047882 */ /* 0x000fe20000000000 */
[----:B------:R-:W-:Y:S01]  /*00c0*/  ISETP.NE.AND P1, PT, R10, RZ, PT ;  /* 0x000000ff0a00720c */ /* 0x000fe20003f25270 */
[----:B----4-:R-:W-:Y:S01]  /*00d0*/  ULEA UR4, UR5, UR4, 0x18 ;  /* 0x0000000405047291 */ /* 0x010fe2000f8ec0ff */
[----:B-----5:R-:W-:Y:S01]  /*00e0*/  ISETP.GE.AND P2, PT, R8, 0x2, PT ;  /* 0x000000020800780c */ /* 0x020fe20003f46270 */
[----:B---3--:R-:W-:-:S04]  /*00f0*/  USHF.R.S32.HI UR5, URZ, 0x1, UR6 ;  /* 0x00000001ff057899 */ /* 0x008fc80008011406 */
[----:B------:R-:W-:Y:S01]  /*0100*/  LEA R0, R10, UR4, 0x3 ;  /* 0x000000040a007c11 */ /* 0x000fe2000f8e18ff */
[----:B------:R-:W-:Y:S01]  /*0110*/  UISETP.GE.AND UP0, UPT, UR5, 0x1, UPT ;  /* 0x000000010500788c */ /* 0x000fe2000bf06270 */
[----:B0-----:R-:W-:Y:S02]  /*0120*/  IMAD.MOV.U32 R3, RZ, RZ, 0x1 ;  /* 0x00000001ff037424 */ /* 0x001fe400078e00ff */
[----:B------:R-:W-:Y:S01]  /*0130*/  VIADD R2, R5, 0x1 ;  /* 0x0000000105027836 */ /* 0x000fe20000000000 */
[----:B--2---:R0:W-:Y:S05]  /*0140*/  STS.64 [R0], R6 ;  /* 0x0000000600007388 */ /* 0x0041ea0000000a00 */
[----:B------:R-:W-:Y:S05]  /*0150*/  BRA.U !UP0, `(.L_x_3) ;  /* 0x00000001083c7547 */ /* 0x000fea000b800000 */
[----:B------:R-:W-:-:S07]  /*0160*/  HFMA2 R3, -RZ, RZ, 0, 5.9604644775390625e-08 ;  /* 0x00000001ff037431 */ /* 0x000fce00000001ff */
.L_x_4:
[----:B------:R-:W-:Y:S01]  /*0170*/  BAR.SYNC.DEFER_BLOCKING 0x0 ;  /* 0x0000000000007b1d */ /* 0x000fe20000010000 */
[----:B------:R-:W-:Y:S01]  /*0180*/  ISETP.GE.AND P0, PT, R10, UR5, PT ;  /* 0x000000050a007c0c */ /* 0x000fe2000bf06270 */
[----:B------:R-:W-:Y:S02]  /*0190*/  UISETP.GT.U32.AND UP0, UPT, UR5, 0x1, UPT ;  /* 0x000000010500788c */ /* 0x000fe4000bf04070 */
[----:B------:R-:W-:-:S07]  /*01a0*/  USHF.R.U32.HI UR6, URZ, 0x1, UR5 ;  /* 0x00000001ff067899 */ /* 0x000fce0008011605 */
[----:B------:R-:W-:-:S03]  /*01b0*/  UMOV UR5, UR6 ;  /* 0x0000000600057c82 */ /* 0x000fc60008000000 */
[----:B------:R-:W-:-:S05]  /*01c0*/  @!P0 IMAD R4, R2, R3, RZ ;  /* 0x0000000302048224 */ /* 0x000fca00078e02ff */
[----:B------:R-:W-:-:S05]  /*01d0*/  @!P0 LEA R4, R4, UR4, 0x2 ;  /* 0x0000000404048c11 */ /* 0x000fca000f8e10ff */
[C---:B01----:R-:W-:Y:S01]  /*01e0*/  @!P0 IMAD R6, R3.reuse, 0x4, R4 ;  /* 0x0000000403068824 */ /* 0x043fe200078e0204 */
[----:B------:R-:W-:Y:S01]  /*01f0*/  SHF.L.U32 R3, R3, 0x1, RZ ;  /* 0x0000000103037819 */ /* 0x000fe200000006ff */
[----:B------:R-:W-:Y:S04]  /*0200*/  @!P0 LDS R4, [R4+-0x4] ;  /* 0xfffffc0004048984 */ /* 0x000fe80000000800 */
[----:B------:R-:W0:Y:S02]  /*0210*/  @!P0 LDS R7, [R6+-0x4] ;  /* 0xfffffc0006078984 */ /* 0x000e240000000800 */
[----:B0-----:R-:W-:-:S05]  /*0220*/  @!P0 IMAD.IADD R7, R4, 0x1, R7 ;  /* 0x0000000104078824 */ /* 0x001fca00078e0207 */
[----:B------:R1:W-:Y:S01]  /*0230*/  @!P0 STS [R6+-0x4], R7 ;  /* 0xfffffc0706008388 */ /* 0x0003e20000000800 */
[----:B------:R-:W-:Y:S05]  /*0240*/  BRA.U UP0, `(.L_x_4) ;  /* 0xfffffffd00c87547 */ /* 0x000fea000b83ffff */
.L_x_3:
[----:B------:R-:W-:-:S05]  /*0250*/  @!P1 LEA R4, R8, UR4, 0x2 ;  /* 0x0000000408049c11 */ /* 0x000fca000f8e10ff */
[----:B------:R2:W-:Y:S01]  /*0260*/  @!P1 STS [R4+-0x4], RZ ;  /* 0xfffffcff04009388 */ /* 0x0005e20000000800 */
[----:B------:R-:W-:Y:S05]  /*0270*/  @!P2 BRA `(.L_x_5) ;  /* 0x000000000040a947 */ /* 0x000fea0003800000 */
[----:B------:R-:W3:Y:S01]  /*0280*/  LDCU UR6, c[0x0][0x390] ;  /* 0x00007200ff0677ac */ /* 0x000ee20008000800 */
[----:B------:R-:W-:-:S05]  /*0290*/  UMOV UR5, 0x1 ;  /* 0x0000000100057882 */ /* 0x000fca0000000000 */
.L_x_6:
[----:B------:R-:W-:Y:S01]  /*02a0*/  BAR.SYNC.DEFER_BLOCKING 0x0 ;  /* 0x0000000000007b1d */ /* 0x000fe20000010000 */
[----:B------:R-:W-:Y:S01]  /*02b0*/  ISETP.GE.U32.AND P0, PT, R10, UR5, PT ;  /* 0x000000050a007c0c */ /* 0x000fe2000bf06070 */
[----:B------:R-:W-:Y:S01]  /*02c0*/  USHF.L.U32 UR5, UR5, 0x1, URZ ;  /* 0x0000000105057899 */ /* 0x000fe200080006ff */
[----:B------:R-:W-:-:S03]  /*02d0*/  SHF.R.U32.HI R3, RZ, 0x1, R3 ;  /* 0x00000001ff037819 */ /* 0x000fc60000011603 */
[----:B---3--:R-:W-:-:S08]  /*02e0*/  UISETP.GE.AND UP0, UPT, UR5, UR6, UPT ;  /* 0x000000060500728c */ /* 0x008fd0000bf06270 */
[----:B--2-4-:R-:W-:-:S05]  /*02f0*/  @!P0 IMAD R4, R2, R3, RZ ;  /* 0x0000000302048224 */ /* 0x014fca00078e02ff */
[----:B------:R-:W-:-:S05]  /*0300*/  @!P0 LEA R4, R4, UR4, 0x2 ;  /* 0x0000000404048c11 */ /* 0x000fca000f8e10ff */
[----:B01----:R-:W-:Y:S01]  /*0310*/  @!P0 IMAD R7, R3, 0x4, R4 ;  /* 0x0000000403078824 */ /* 0x003fe200078e0204 */
[----:B------:R-:W-:Y:S04]  /*0320*/  @!P0 LDS R6, [R4+-0x4] ;  /* 0xfffffc0004068984 */ /* 0x000fe80000000800 */
[----:B------:R-:W0:Y:S02]  /*0330*/  @!P0 LDS R9, [R7+-0x4] ;  /* 0xfffffc0007098984 */ /* 0x000e240000000800 */
[----:B0-----:R-:W-:Y:S02]  /*0340*/  @!P0 IADD3 R6, PT, PT, R6, R9, RZ ;  /* 0x0000000906068210 */ /* 0x001fe40007ffe0ff */
[----:B------:R4:W-:Y:S04]  /*0350*/  @!P0 STS [R4+-0x4], R9 ;  /* 0xfffffc0904008388 */ /* 0x0009e80000000800 */
[----:B------:R4:W-:Y:S01]  /*0360*/  @!P0 STS [R7+-0x4], R6 ;  /* 0xfffffc0607008388 */ /* 0x0009e20000000800 */
[----:B------:R-:W-:Y:S05]  /*0370*/  BRA.U !UP0, `(.L_x_6) ;  /* 0xfffffffd08c87547 */ /* 0x000fea000b83ffff */
.L_x_5:
[----:B------:R-:W-:Y:S08]  /*0380*/  BAR.SYNC.DEFER_BLOCKING 0x0 ;  /* 0x0000000000007b1d */ /* 0x000ff00000010000 */
[----:B------:R-:W3:Y:S01]  /*0390*/  LDC.64 R2, c[0x0][0x388] ;  /* 0x0000e200ff027b82 */ /* 0x000ee20000000a00 */
[----:B01--4-:R-:W0:Y:S01]  /*03a0*/  LDS.64 R6, [R0] ;  /* 0x0000000000067984 */ /* 0x013e220000000a00 */
[----:B---3--:R-:W-:-:S05]  /*03b0*/  IMAD.WIDE.U32 R2, R5, 0x4, R2 ;  /* 0x0000000405027825 */ /* 0x008fca00078e0002 */
[----:B0-----:R-:W-:Y:S04]  /*03c0*/  STG.E desc[UR8][R2.64], R6 ;  /* 0x0000000602007986 */ /* 0x001fe8000c101908 */
[----:B------:R-:W-:Y:S01]  /*03d0*/  STG.E desc[UR8][R2.64+0x4], R7 ;  /* 0x0000040702007986 */ /* 0x000fe2000c101908 */
[----:B------:R-:W-:Y:S05]  /*03e0*/  EXIT ;  /* 0x000000000000794d */ /* 0x000fea0003800000 */
.L_x_7:
        /* <DEDUP_REMOVED lines=9> */
.L_x_14:


//--------------------- .text._Z14koggeStoneScanPiS_i --------------------------
	.section	.text._Z14koggeStoneScanPiS_i,"ax",@progbits
	.align	128
        .global         _Z14koggeStoneScanPiS_i
        .type           _Z14koggeStoneScanPiS_i,@function
        .size           _Z14koggeStoneScanPiS_i,(.L_x_15 - _Z14koggeStoneScanPiS_i)
        .other          _Z14koggeStoneScanPiS_i,@"STO_CUDA_ENTRY STV_DEFAULT"
_Z14koggeStoneScanPiS_i:
.text._Z14koggeStoneScanPiS_i:
        /* <DEDUP_REMOVED lines=23> */
.L_x_9:
        /* <DEDUP_REMOVED lines=14> */
.L_x_8:
[----:B------:R-:W-:-:S05]  /*0250*/  @!P1 LEA R4, R8, UR4, 0x2 ;  /* 0x0000000408049c11 */ /* 0x000fca000f8e10ff */
[----:B------:R2:W-:Y:S01]  /*0260*/  @!P1 STS [R4+-0x4], RZ ;  /* 0xfffffcff04009388 */ /* 0x0005e20000000800 */
[----:B------:R-:W-:Y:S05]  /*0270*/  @!P2 BRA `(.L_x_10) ;  /* 0x000000000040a947 */ /* 0x000fea0003800000 */
[----:B------:R-:W3:Y:S01]  /*0280*/  LDCU UR6, c[0x0][0x390] ;  /* 0x00007200ff0677ac */ /* 0x000ee20008000800 */
[----:B------:R-:W-:-:S05]  /*0290*/  UMOV UR5, 0x1 ;  /* 0x0000000100057882 */ /* 0x000fca0000000000 */
.L_x_11:
        /* <DEDUP_REMOVED lines=14> */
.L_x_10:
[----:B------:R-:W-:Y:S08]  /*0380*/  BAR.SYNC.DEFER_BLOCKING 0x0 ;  /* 0x0000000000007b1d */ /* 0x000ff00000010000 */
[----:B------:R-:W3:Y:S01]  /*0390*/  LDC.64 R2, c[0x0][0x388] ;  /* 0x0000e200ff027b82 */ /* 0x000ee20000000a00 */
[----:B01--4-:R-:W0:Y:S01]  /*03a0*/  LDS.64 R6, [R0] ;  /* 0x0000000000067984 */ /* 0x013e220000000a00 */
[----:B---3--:R-:W-:-:S05]  /*03b0*/  IMAD.WIDE.U32 R2, R5, 0x4, R2 ;  /* 0x0000000405027825 */ /* 0x008fca00078e0002 */
[----:B0-----:R-:W-:Y:S04]  /*03c0*/  STG.E desc[UR8][R2.64], R6 ;  /* 0x0000000602007986 */ /* 0x001fe8000c101908 */
[----:B------:R-:W-:Y:S01]  /*03d0*/  STG.E desc[UR8][R2.64+0x4], R7 ;  /* 0x0000040702007986 */ /* 0x000fe2000c101908 */
[----:B------:R-:W-:Y:S05]  /*03e0*/  EXIT ;  /* 0x000000000000794d */ /* 0x000fea0003800000 */
.L_x_12:
        /* <DEDUP_REMOVED lines=9> */
.L_x_15:


//--------------------- .nv.shared._Z19simpleInclusiveScanPiS_i --------------------------
	.section	.nv.shared._Z19simpleInclusiveScanPiS_i,"aw",@nobits
	.sectionflags	@""
	.align	16
	.zero		1024


//--------------------- .nv.shared.reserved.0     --------------------------
	.section	.nv.shared.reserved.0,"aw",@nobits
	.weak		__nv_reservedSMEM_offset_0_alias
	.size		__nv_reservedSMEM_offset_0_alias, 0, 64
	.other		__nv_reservedSMEM_offset_0_alias,@"STO_CUDA_RESERVED_SHARED STV_DEFAULT"
__nv_reservedSMEM_offset_0_alias:
	.zero		0
	.zero		64


//--------------------- .nv.shared._Z12blellochScanPiS_i --------------------------
	.section	.nv.shared._Z12blellochScanPiS_i,"aw",@nobits
	.sectionflags	@""
	.align	16
	.zero		1024


//--------------------- .nv.shared._Z14koggeStoneScanPiS_i --------------------------
	.section	.nv.shared._Z14koggeStoneScanPiS_i,"aw",@nobits
	.sectionflags	@""
	.align	16
	.zero		1024


//--------------------- .nv.constant0._Z19simpleInclusiveScanPiS_i --------------------------
	.section	.nv.constant0._Z19simpleInclusiveScanPiS_i,"a",@progbits
	.sectionflags	@""
	.align	4
.nv.constant0._Z19simpleInclusiveScanPiS_i:
	.zero		916


//--------------------- .nv.constant0._Z12blellochScanPiS_i --------------------------
	.section	.nv.constant0._Z12blellochScanPiS_i,"a",@progbits
	.sectionflags	@""
	.align	4
.nv.constant0._Z12blellochScanPiS_i:
	.zero		916


//--------------------- .nv.constant0._Z14koggeStoneScanPiS_i --------------------------
	.section	.nv.constant0._Z14koggeStoneScanPiS_i,"a",@progbits
	.sectionflags	@""
	.align	4
.nv.constant0._Z14koggeStoneScanPiS_i:
	.zero		916


//--------------------- SYMBOLS --------------------------

	.type		.nv.reservedSmem.offset0,@object
	.size		.nv.reservedSmem.offset0,0x4
	.type		.nv.reservedSmem.cap,@object
	.size		.nv.reservedSmem.cap,0x4
